//
// Generated by NVIDIA NVVM Compiler
//
// Compiler Build ID: CL-36424714
// Cuda compilation tools, release 13.0, V13.0.88
// Based on NVVM 20.0.0
//

.version 9.0
.target sm_100
.address_size 64

	// .globl	_Z12colorConvertPiS_ii

.visible .entry _Z12colorConvertPiS_ii(
	.param .u64 .ptr .align 1 _Z12colorConvertPiS_ii_param_0,
	.param .u64 .ptr .align 1 _Z12colorConvertPiS_ii_param_1,
	.param .u32 _Z12colorConvertPiS_ii_param_2,
	.param .u32 _Z12colorConvertPiS_ii_param_3
)
{
	.reg .pred 	%p<4>;
	.reg .b32 	%r<18>;
	.reg .b32 	%f<7>;
	.reg .b64 	%rd<8>;

	ld.param.u64 	%rd1, [_Z12colorConvertPiS_ii_param_0];
	ld.param.u64 	%rd2, [_Z12colorConvertPiS_ii_param_1];
	ld.param.u32 	%r3, [_Z12colorConvertPiS_ii_param_2];
	ld.param.u32 	%r4, [_Z12colorConvertPiS_ii_param_3];
	mov.u32 	%r6, %tid.x;
	mov.u32 	%r7, %ctaid.x;
	mov.u32 	%r8, %ntid.x;
	mad.lo.s32 	%r1, %r7, %r8, %r6;
	mov.u32 	%r9, %tid.y;
	mov.u32 	%r10, %ctaid.y;
	mov.u32 	%r11, %ntid.y;
	mad.lo.s32 	%r12, %r10, %r11, %r9;
	setp.ge.s32 	%p1, %r1, %r3;
	setp.ge.s32 	%p2, %r12, %r4;
	or.pred  	%p3, %p1, %p2;
	@%p3 bra 	$L__BB0_2;
	cvta.to.global.u64 	%rd3, %rd2;
	cvta.to.global.u64 	%rd4, %rd1;
	mad.lo.s32 	%r13, %r3, %r12, %r1;
	mul.wide.s32 	%rd5, %r13, 4;
	add.s64 	%rd6, %rd3, %rd5;
	ld.global.u32 	%r14, [%rd6];
	ld.global.u32 	%r15, [%rd6+4];
	ld.global.u32 	%r16, [%rd6+8];
	cvt.rn.f32.s32 	%f1, %r14;
	cvt.rn.f32.s32 	%f2, %r15;
	mul.f32 	%f3, %f2, 0f3F35C28F;
	fma.rn.f32 	%f4, %f1, 0f3E570A3D, %f3;
	cvt.rn.f32.s32 	%f5, %r16;
	fma.rn.f32 	%f6, %f5, 0f3D8F5C29, %f4;
	cvt.rzi.s32.f32 	%r17, %f6;
	add.s64 	%rd7, %rd4, %rd5;
	st.global.u32 	[%rd7], %r17;
$L__BB0_2:
	ret;

}


// ===== COMPILED SASS (sm_100) =====

	.target	sm_100

	.elftype	@"ET_EXEC"


//--------------------- .note.nv.tkinfo           --------------------------
	.section	.note.nv.tkinfo,"",@"SHT_NOTE"
	.sectionflags	@"SHF_NOTE_NV_TKINFO"
	.tkinfo
        /*0018*/ 	.word	0x00000002
        /*0030*/ 	.string	""
        /*0030*/ 	.string	"ptxas"
        /*0030*/ 	.string	"Cuda compilation tools, release 13.0, V13.0.88"
        /*0030*/ 	.string	"Build cuda_13.0.r13.0/compiler.36424714_0"
        /*0030*/ 	.string	"-arch sm_100 -m 64 "



//--------------------- .note.nv.cuinfo           --------------------------
	.section	.note.nv.cuinfo,"",@"SHT_NOTE"
	.sectionflags	@"SHF_NOTE_NV_CUINFO"
        /*0018*/ 	.short	0x0002
        /*001a*/ 	.short	0x0064
        /*001c*/ 	.short	0x0082
	.zero		2


//--------------------- .nv.info                  --------------------------
	.section	.nv.info,"",@"SHT_CUDA_INFO"
	.align	4


	//----- nvinfo : EIATTR_REGCOUNT
	.align		4
        /*0000*/ 	.byte	0x04, 0x2f
        /*0002*/ 	.short	(.L_1 - .L_0)
	.align		4
.L_0:
        /*0004*/ 	.word	index@(_Z12colorConvertPiS_ii)
        /*0008*/ 	.word	0x0000000e


	//----- nvinfo : EIATTR_FRAME_SIZE
	.align		4
.L_1:
        /*000c*/ 	.byte	0x04, 0x11
        /*000e*/ 	.short	(.L_3 - .L_2)
	.align		4
.L_2:
        /*0010*/ 	.word	index@(_Z12colorConvertPiS_ii)
        /*0014*/ 	.word	0x00000000


	//----- nvinfo : EIATTR_MIN_STACK_SIZE
	.align		4
.L_3:
        /*0018*/ 	.byte	0x04, 0x12
        /*001a*/ 	.short	(.L_5 - .L_4)
	.align		4
.L_4:
        /*001c*/ 	.word	index@(_Z12colorConvertPiS_ii)
        /*0020*/ 	.word	0x00000000
.L_5:


//--------------------- .nv.compat                --------------------------
	.section	.nv.compat,"",@"SHT_CUDA_COMPAT_INFO"
	.align	4
        /*0000*/ 	.byte	0x02, 0x09, 0x00, 0x00, 0x02, 0x02, 0x01, 0x00, 0x02, 0x05, 0x05, 0x00, 0x03, 0x07, 0x01, 0x01
        /*0010*/ 	.byte	0x02, 0x03, 0x00, 0x00, 0x02, 0x06, 0x01, 0x00, 0x04, 0x0b, 0x08, 0x00, 0x09, 0x00, 0x00, 0x00
        /*0020*/ 	.byte	0x00, 0x00, 0x00, 0x00


//--------------------- .nv.info._Z12colorConvertPiS_ii --------------------------
	.section	.nv.info._Z12colorConvertPiS_ii,"",@"SHT_CUDA_INFO"
	.sectionflags	@""
	.align	4


	//----- nvinfo : EIATTR_CUDA_API_VERSION
	.align		4
        /*0000*/ 	.byte	0x04, 0x37
        /*0002*/ 	.short	(.L_7 - .L_6)
.L_6:
        /*0004*/ 	.word	0x00000082


	//----- nvinfo : EIATTR_KPARAM_INFO
	.align		4
.L_7:
        /*0008*/ 	.byte	0x04, 0x17
        /*000a*/ 	.short	(.L_9 - .L_8)
.L_8:
        /*000c*/ 	.word	0x00000000
        /*0010*/ 	.short	0x0003
        /*0012*/ 	.short	0x0014
        /*0014*/ 	.byte	0x00, 0xf0, 0x11, 0x00


	//----- nvinfo : EIATTR_KPARAM_INFO
	.align		4
.L_9:
        /*0018*/ 	.byte	0x04, 0x17
        /*001a*/ 	.short	(.L_11 - .L_10)
.L_10:
        /*001c*/ 	.word	0x00000000
        /*0020*/ 	.short	0x0002
        /*0022*/ 	.short	0x0010
        /*0024*/ 	.byte	0x00, 0xf0, 0x11, 0x00


	//----- nvinfo : EIATTR_KPARAM_INFO
	.align		4
.L_11:
        /*0028*/ 	.byte	0x04, 0x17
        /*002a*/ 	.short	(.L_13 - .L_12)
.L_12:
        /*002c*/ 	.word	0x00000000
        /*0030*/ 	.short	0x0001
        /*0032*/ 	.short	0x0008
        /*0034*/ 	.byte	0x00, 0xf5, 0x21, 0x00


	//----- nvinfo : EIATTR_KPARAM_INFO
	.align		4
.L_13:
        /*0038*/ 	.byte	0x04, 0x17
        /*003a*/ 	.short	(.L_15 - .L_14)
.L_14:
        /*003c*/ 	.word	0x00000000
        /*0040*/ 	.short	0x0000
        /*0042*/ 	.short	0x0000
        /*0044*/ 	.byte	0x00, 0xf5, 0x21, 0x00


	//----- nvinfo : EIATTR_SPARSE_MMA_MASK
	.align		4
.L_15:
        /*0048*/ 	.byte	0x03, 0x50
        /*004a*/ 	.short	0x0000


	//----- nvinfo : EIATTR_MAXREG_COUNT
	.align		4
        /*004c*/ 	.byte	0x03, 0x1b
        /*004e*/ 	.short	0x00ff


	//----- nvinfo : EIATTR_MERCURY_ISA_VERSION
	.align		4
        /*0050*/ 	.byte	0x03, 0x5f
        /*0052*/ 	.short	0x0101


	//----- nvinfo : EIATTR_VRC_CTA_INIT_COUNT
	.align		4
        /*0054*/ 	.byte	0x02, 0x4a
	.zero		1
	.zero		1


	//----- nvinfo : EIATTR_EXIT_INSTR_OFFSETS
	.align		4
        /*0058*/ 	.byte	0x04, 0x1c
        /*005a*/ 	.short	(.L_17 - .L_16)


	//   ....[0]....
.L_16:
        /*005c*/ 	.word	0x000000c0


	//   ....[1]....
        /*0060*/ 	.word	0x000001e0


	//----- nvinfo : EIATTR_CBANK_PARAM_SIZE
	.align		4
.L_17:
        /*0064*/ 	.byte	0x03, 0x19
        /*0066*/ 	.short	0x0018


	//----- nvinfo : EIATTR_PARAM_CBANK
	.align		4
        /*0068*/ 	.byte	0x04, 0x0a
        /*006a*/ 	.short	(.L_19 - .L_18)
	.align		4
.L_18:
        /*006c*/ 	.word	index@(.nv.constant0._Z12colorConvertPiS_ii)
        /*0070*/ 	.short	0x0380
        /*0072*/ 	.short	0x0018


	//----- nvinfo : EIATTR_SW_WAR
	.align		4
.L_19:
        /*0074*/ 	.byte	0x04, 0x36
        /*0076*/ 	.short	(.L_21 - .L_20)
.L_20:
        /*0078*/ 	.word	0x00000008
.L_21:


//--------------------- .nv.callgraph             --------------------------
	.section	.nv.callgraph,"",@"SHT_CUDA_CALLGRAPH"
	.align	4
	.sectionentsize	8
	.align		4
        /*0000*/ 	.word	0x00000000
	.align		4
        /*0004*/ 	.word	0xffffffff
	.align		4
        /*0008*/ 	.word	0x00000000
	.align		4
        /*000c*/ 	.word	0xfffffffe
	.align		4
        /*0010*/ 	.word	0x00000000
	.align		4
        /*0014*/ 	.word	0xfffffffd
	.align		4
        /*0018*/ 	.word	0x00000000
	.align		4
        /*001c*/ 	.word	0xfffffffc


//--------------------- .text._Z12colorConvertPiS_ii --------------------------
	.section	.text._Z12colorConvertPiS_ii,"ax",@progbits
	.align	128
        .global         _Z12colorConvertPiS_ii
        .type           _Z12colorConvertPiS_ii,@function
        .size           _Z12colorConvertPiS_ii,(.L_x_1 - _Z12colorConvertPiS_ii)
        .other          _Z12colorConvertPiS_ii,@"STO_CUDA_ENTRY STV_DEFAULT"
_Z12colorConvertPiS_ii:
.text._Z12colorConvertPiS_ii:
[----:B------:R-:W-:Y:S01]  /*0000*/  LDC R1, c[0x0][0x37c] ;  /* 0x0000df00ff017b82 */ /* 0x000fe20000000800 */
[----:B------:R-:W0:Y:S07]  /*0010*/  S2R R5, SR_TID.Y ;  /* 0x0000000000057919 */ /* 0x000e2e0000002200 */
[----:B------:R-:W1:Y:S01]  /*0020*/  LDC R3, c[0x0][0x360] ;  /* 0x0000d800ff037b82 */ /* 0x000e620000000800 */
[----:B------:R-:W2:Y:S01]  /*0030*/  LDCU.64 UR6, c[0x0][0x390] ;  /* 0x00007200ff0677ac */ /* 0x000ea20008000a00 */
[----:B------:R-:W1:Y:S06]  /*0040*/  S2R R0, SR_TID.X ;  /* 0x0000000000007919 */ /* 0x000e6c0000002100 */
[----:B------:R-:W0:Y:S08]  /*0050*/  S2UR UR5, SR_CTAID.Y ;  /* 0x00000000000579c3 */ /* 0x000e300000002600 */
[----:B------:R-:W0:Y:S08]  /*0060*/  LDC R2, c[0x0][0x364] ;  /* 0x0000d900ff027b82 */ /* 0x000e300000000800 */
[----:B------:R-:W1:Y:S01]  /*0070*/  S2UR UR4, SR_CTAID.X ;  /* 0x00000000000479c3 */ /* 0x000e620000002500 */
[----:B0-----:R-:W-:-:S05]  /*0080*/  IMAD R5, R2, UR5, R5 ;  /* 0x0000000502057c24 */ /* 0x001fca000f8e0205 */
[----:B--2---:R-:W-:Y:S01]  /*0090*/  ISETP.GE.AND P0, PT, R5, UR7, PT ;  /* 0x0000000705007c0c */ /* 0x004fe2000bf06270 */
[----:B-1----:R-:W-:-:S05]  /*00a0*/  IMAD R0, R3, UR4, R0 ;  /* 0x0000000403007c24 */ /* 0x002fca000f8e0200 */
[----:B------:R-:W-:-:S13]  /*00b0*/  ISETP.GE.OR P0, PT, R0, UR6, P0 ;  /* 0x0000000600007c0c */ /* 0x000fda0008706670 */
[----:B------:R-:W-:Y:S05]  /*00c0*/  @P0 EXIT ;  /* 0x000000000000094d */ /* 0x000fea0003800000 */
[----:B------:R-:W0:Y:S01]  /*00d0*/  LDC.64 R2, c[0x0][0x388] ;  /* 0x0000e200ff027b82 */ /* 0x000e220000000a00 */
[----:B------:R-:W1:Y:S01]  /*00e0*/  LDCU.64 UR4, c[0x0][0x358] ;  /* 0x00006b00ff0477ac */ /* 0x000e620008000a00 */
[----:B------:R-:W-:-:S04]  /*00f0*/  IMAD R7, R5, UR6, R0 ;  /* 0x0000000605077c24 */ /* 0x000fc8000f8e0200 */
[----:B0-----:R-:W-:-:S05]  /*0100*/  IMAD.WIDE R2, R7, 0x4, R2 ;  /* 0x0000000407027825 */ /* 0x001fca00078e0202 */
[----:B-1----:R-:W2:Y:S04]  /*0110*/  LDG.E R4, desc[UR4][R2.64+0x4] ;  /* 0x0000040402047981 */ /* 0x002ea8000c1e1900 */
[----:B------:R-:W3:Y:S04]  /*0120*/  LDG.E R0, desc[UR4][R2.64] ;  /* 0x0000000402007981 */ /* 0x000ee8000c1e1900 */
[----:B------:R-:W4:Y:S01]  /*0130*/  LDG.E R6, desc[UR4][R2.64+0x8] ;  /* 0x0000080402067981 */ /* 0x000f22000c1e1900 */
[----:B--2---:R-:W-:Y:S02]  /*0140*/  I2FP.F32.S32 R8, R4 ;  /* 0x0000000400087245 */ /* 0x004fe40000201400 */
[----:B------:R-:W0:Y:S01]  /*0150*/  LDC.64 R4, c[0x0][0x380] ;  /* 0x0000e000ff047b82 */ /* 0x000e220000000a00 */
[----:B---3--:R-:W-:-:S02]  /*0160*/  I2FP.F32.S32 R0, R0 ;  /* 0x0000000000007245 */ /* 0x008fc40000201400 */
[----:B------:R-:W-:Y:S01]  /*0170*/  FMUL R9, R8, 0.70999997854232788086 ;  /* 0x3f35c28f08097820 */ /* 0x000fe20000400000 */
[----:B----4-:R-:W-:-:S03]  /*0180*/  I2FP.F32.S32 R11, R6 ;  /* 0x00000006000b7245 */ /* 0x010fc60000201400 */
[----:B------:R-:W-:-:S04]  /*0190*/  FFMA R0, R0, 0.20999999344348907471, R9 ;  /* 0x3e570a3d00007823 */ /* 0x000fc80000000009 */
[----:B------:R-:W-:-:S04]  /*01a0*/  FFMA R0, R11, 0.070000000298023223877, R0 ;  /* 0x3d8f5c290b007823 */ /* 0x000fc80000000000 */
[----:B------:R-:W1:Y:S01]  /*01b0*/  F2I.TRUNC.NTZ R9, R0 ;  /* 0x0000000000097305 */ /* 0x000e62000020f100 */
[----:B0-----:R-:W-:-:S05]  /*01c0*/  IMAD.WIDE R4, R7, 0x4, R4 ;  /* 0x0000000407047825 */ /* 0x001fca00078e0204 */
[----:B-1----:R-:W-:Y:S01]  /*01d0*/  STG.E desc[UR4][R4.64], R9 ;  /* 0x0000000904007986 */ /* 0x002fe2000c101904 */
[----:B------:R-:W-:Y:S05]  /*01e0*/  EXIT ;  /* 0x000000000000794d */ /* 0x000fea0003800000 */
.L_x_0:
[----:B------:R-:W-:-:S00]  /*01f0*/  BRA `(.L_x_0) ;  /* 0xfffffffc00fc7947 */ /* 0x000fc0000383ffff */
[----:B------:R-:W-:-:S00]  /*0200*/  NOP ;  /* 0x0000000000007918 */ /* 0x000fc00000000000 */
[----:B------:R-:W-:-:S00]  /*0210*/  NOP ;  /* 0x0000000000007918 */ /* 0x000fc00000000000 */
[----:B------:R-:W-:-:S00]  /*0220*/  NOP ;  /* 0x0000000000007918 */ /* 0x000fc00000000000 */
[----:B------:R-:W-:-:S00]  /*0230*/  NOP ;  /* 0x0000000000007918 */ /* 0x000fc00000000000 */
[----:B------:R-:W-:-:S00]  /*0240*/  NOP ;  /* 0x0000000000007918 */ /* 0x000fc00000000000 */
[----:B------:R-:W-:-:S00]  /*0250*/  NOP ;  /* 0x0000000000007918 */ /* 0x000fc00000000000 */
[----:B------:R-:W-:-:S00]  /*0260*/  NOP ;  /* 0x0000000000007918 */ /* 0x000fc00000000000 */
[----:B------:R-:W-:-:S00]  /*0270*/  NOP ;  /* 0x0000000000007918 */ /* 0x000fc00000000000 */
.L_x_1:


//--------------------- .nv.shared.reserved.0     --------------------------
	.section	.nv.shared.reserved.0,"aw",@nobits
	.weak		__nv_reservedSMEM_offset_0_alias
	.size		__nv_reservedSMEM_offset_0_alias, 0, 64
	.other		__nv_reservedSMEM_offset_0_alias,@"STO_CUDA_RESERVED_SHARED STV_DEFAULT"
__nv_reservedSMEM_offset_0_alias:
	.zero		0
	.zero		64


//--------------------- .nv.constant0._Z12colorConvertPiS_ii --------------------------
	.section	.nv.constant0._Z12colorConvertPiS_ii,"a",@progbits
	.sectionflags	@""
	.align	4
.nv.constant0._Z12colorConvertPiS_ii:
	.zero		920


//--------------------- SYMBOLS --------------------------

	.type		.nv.reservedSmem.offset0,@object
	.size		.nv.reservedSmem.offset0,0x4
